//
// Generated by NVIDIA NVVM Compiler
//
// Compiler Build ID: CL-36424714
// Cuda compilation tools, release 13.0, V13.0.88
// Based on NVVM 20.0.0
//

.version 9.0
.target sm_100
.address_size 64

	// .globl	_Z25k_Particle_non_coalescentP11st_particlei

.visible .entry _Z25k_Particle_non_coalescentP11st_particlei(
	.param .u64 .ptr .align 1 _Z25k_Particle_non_coalescentP11st_particlei_param_0,
	.param .u32 _Z25k_Particle_non_coalescentP11st_particlei_param_1
)
{
	.reg .pred 	%p<2>;
	.reg .b32 	%r<6>;
	.reg .b32 	%f<13>;
	.reg .b64 	%rd<5>;

	ld.param.u64 	%rd1, [_Z25k_Particle_non_coalescentP11st_particlei_param_0];
	ld.param.u32 	%r2, [_Z25k_Particle_non_coalescentP11st_particlei_param_1];
	mov.u32 	%r3, %ntid.x;
	mov.u32 	%r4, %ctaid.x;
	mov.u32 	%r5, %tid.x;
	mad.lo.s32 	%r1, %r3, %r4, %r5;
	setp.ge.s32 	%p1, %r1, %r2;
	@%p1 bra 	$L__BB0_2;
	cvta.to.global.u64 	%rd2, %rd1;
	mul.wide.s32 	%rd3, %r1, 36;
	add.s64 	%rd4, %rd2, %rd3;
	ld.global.f32 	%f1, [%rd4];
	ld.global.f32 	%f2, [%rd4+12];
	ld.global.f32 	%f3, [%rd4+24];
	fma.rn.f32 	%f4, %f2, %f3, %f1;
	st.global.f32 	[%rd4], %f4;
	ld.global.f32 	%f5, [%rd4+4];
	ld.global.f32 	%f6, [%rd4+16];
	ld.global.f32 	%f7, [%rd4+28];
	fma.rn.f32 	%f8, %f6, %f7, %f5;
	st.global.f32 	[%rd4+4], %f8;
	ld.global.f32 	%f9, [%rd4+8];
	ld.global.f32 	%f10, [%rd4+20];
	ld.global.f32 	%f11, [%rd4+32];
	fma.rn.f32 	%f12, %f10, %f11, %f9;
	st.global.f32 	[%rd4+8], %f12;
$L__BB0_2:
	ret;

}
	// .globl	_Z26k_Particle_coalescent_dataPfS_S_S_S_S_S_S_S_
.visible .entry _Z26k_Particle_coalescent_dataPfS_S_S_S_S_S_S_S_(
	.param .u64 .ptr .align 1 _Z26k_Particle_coalescent_dataPfS_S_S_S_S_S_S_S__param_0,
	.param .u64 .ptr .align 1 _Z26k_Particle_coalescent_dataPfS_S_S_S_S_S_S_S__param_1,
	.param .u64 .ptr .align 1 _Z26k_Particle_coalescent_dataPfS_S_S_S_S_S_S_S__param_2,
	.param .u64 .ptr .align 1 _Z26k_Particle_coalescent_dataPfS_S_S_S_S_S_S_S__param_3,
	.param .u64 .ptr .align 1 _Z26k_Particle_coalescent_dataPfS_S_S_S_S_S_S_S__param_4,
	.param .u64 .ptr .align 1 _Z26k_Particle_coalescent_dataPfS_S_S_S_S_S_S_S__param_5,
	.param .u64 .ptr .align 1 _Z26k_Particle_coalescent_dataPfS_S_S_S_S_S_S_S__param_6,
	.param .u64 .ptr .align 1 _Z26k_Particle_coalescent_dataPfS_S_S_S_S_S_S_S__param_7,
	.param .u64 .ptr .align 1 _Z26k_Particle_coalescent_dataPfS_S_S_S_S_S_S_S__param_8
)
{
	.reg .pred 	%p<2>;
	.reg .b32 	%r<5>;
	.reg .b32 	%f<13>;
	.reg .b64 	%rd<17>;

	ld.param.u64 	%rd1, [_Z26k_Particle_coalescent_dataPfS_S_S_S_S_S_S_S__param_0];
	ld.param.u64 	%rd2, [_Z26k_Particle_coalescent_dataPfS_S_S_S_S_S_S_S__param_1];
	ld.param.u64 	%rd3, [_Z26k_Particle_coalescent_dataPfS_S_S_S_S_S_S_S__param_2];
	ld.param.u64 	%rd4, [_Z26k_Particle_coalescent_dataPfS_S_S_S_S_S_S_S__param_3];
	ld.param.u64 	%rd5, [_Z26k_Particle_coalescent_dataPfS_S_S_S_S_S_S_S__param_6];
	mov.u32 	%r2, %ntid.x;
	mov.u32 	%r3, %ctaid.x;
	mov.u32 	%r4, %tid.x;
	mad.lo.s32 	%r1, %r2, %r3, %r4;
	setp.gt.s32 	%p1, %r1, 9;
	@%p1 bra 	$L__BB1_2;
	cvta.to.global.u64 	%rd6, %rd1;
	cvta.to.global.u64 	%rd7, %rd4;
	cvta.to.global.u64 	%rd8, %rd5;
	cvta.to.global.u64 	%rd9, %rd2;
	cvta.to.global.u64 	%rd10, %rd3;
	mul.wide.s32 	%rd11, %r1, 4;
	add.s64 	%rd12, %rd6, %rd11;
	ld.global.f32 	%f1, [%rd12];
	add.s64 	%rd13, %rd7, %rd11;
	ld.global.f32 	%f2, [%rd13];
	add.s64 	%rd14, %rd8, %rd11;
	ld.global.f32 	%f3, [%rd14];
	fma.rn.f32 	%f4, %f2, %f3, %f1;
	st.global.f32 	[%rd12], %f4;
	add.s64 	%rd15, %rd9, %rd11;
	ld.global.f32 	%f5, [%rd15];
	ld.global.f32 	%f6, [%rd13];
	ld.global.f32 	%f7, [%rd14];
	fma.rn.f32 	%f8, %f6, %f7, %f5;
	st.global.f32 	[%rd15], %f8;
	add.s64 	%rd16, %rd10, %rd11;
	ld.global.f32 	%f9, [%rd16];
	ld.global.f32 	%f10, [%rd13];
	ld.global.f32 	%f11, [%rd14];
	fma.rn.f32 	%f12, %f10, %f11, %f9;
	st.global.f32 	[%rd16], %f12;
$L__BB1_2:
	ret;

}


// ===== COMPILED SASS (sm_100) =====

	.target	sm_100

	.elftype	@"ET_EXEC"


//--------------------- .note.nv.tkinfo           --------------------------
	.section	.note.nv.tkinfo,"",@"SHT_NOTE"
	.sectionflags	@"SHF_NOTE_NV_TKINFO"
	.tkinfo
        /*0018*/ 	.word	0x00000002
        /*0030*/ 	.string	""
        /*0030*/ 	.string	"ptxas"
        /*0030*/ 	.string	"Cuda compilation tools, release 13.0, V13.0.88"
        /*0030*/ 	.string	"Build cuda_13.0.r13.0/compiler.36424714_0"
        /*0030*/ 	.string	"-arch sm_100 -m 64 "



//--------------------- .note.nv.cuinfo           --------------------------
	.section	.note.nv.cuinfo,"",@"SHT_NOTE"
	.sectionflags	@"SHF_NOTE_NV_CUINFO"
        /*0018*/ 	.short	0x0002
        /*001a*/ 	.short	0x0064
        /*001c*/ 	.short	0x0082
	.zero		2


//--------------------- .nv.info                  --------------------------
	.section	.nv.info,"",@"SHT_CUDA_INFO"
	.align	4


	//----- nvinfo : EIATTR_REGCOUNT
	.align		4
        /*0000*/ 	.byte	0x04, 0x2f
        /*0002*/ 	.short	(.L_1 - .L_0)
	.align		4
.L_0:
        /*0004*/ 	.word	index@(_Z25k_Particle_non_coalescentP11st_particlei)
        /*0008*/ 	.word	0x0000000e


	//----- nvinfo : EIATTR_FRAME_SIZE
	.align		4
.L_1:
        /*000c*/ 	.byte	0x04, 0x11
        /*000e*/ 	.short	(.L_3 - .L_2)
	.align		4
.L_2:
        /*0010*/ 	.word	index@(_Z25k_Particle_non_coalescentP11st_particlei)
        /*0014*/ 	.word	0x00000000


	//----- nvinfo : EIATTR_REGCOUNT
	.align		4
.L_3:
        /*0018*/ 	.byte	0x04, 0x2f
        /*001a*/ 	.short	(.L_5 - .L_4)
	.align		4
.L_4:
        /*001c*/ 	.word	index@(_Z26k_Particle_coalescent_dataPfS_S_S_S_S_S_S_S_)
        /*0020*/ 	.word	0x00000014


	//----- nvinfo : EIATTR_FRAME_SIZE
	.align		4
.L_5:
        /*0024*/ 	.byte	0x04, 0x11
        /*0026*/ 	.short	(.L_7 - .L_6)
	.align		4
.L_6:
        /*0028*/ 	.word	index@(_Z26k_Particle_coalescent_dataPfS_S_S_S_S_S_S_S_)
        /*002c*/ 	.word	0x00000000


	//----- nvinfo : EIATTR_MIN_STACK_SIZE
	.align		4
.L_7:
        /*0030*/ 	.byte	0x04, 0x12
        /*0032*/ 	.short	(.L_9 - .L_8)
	.align		4
.L_8:
        /*0034*/ 	.word	index@(_Z26k_Particle_coalescent_dataPfS_S_S_S_S_S_S_S_)
        /*0038*/ 	.word	0x00000000


	//----- nvinfo : EIATTR_MIN_STACK_SIZE
	.align		4
.L_9:
        /*003c*/ 	.byte	0x04, 0x12
        /*003e*/ 	.short	(.L_11 - .L_10)
	.align		4
.L_10:
        /*0040*/ 	.word	index@(_Z25k_Particle_non_coalescentP11st_particlei)
        /*0044*/ 	.word	0x00000000
.L_11:


//--------------------- .nv.compat                --------------------------
	.section	.nv.compat,"",@"SHT_CUDA_COMPAT_INFO"
	.align	4
        /*0000*/ 	.byte	0x02, 0x09, 0x00, 0x00, 0x02, 0x02, 0x01, 0x00, 0x02, 0x05, 0x05, 0x00, 0x03, 0x07, 0x01, 0x01
        /*0010*/ 	.byte	0x02, 0x03, 0x00, 0x00, 0x02, 0x06, 0x01, 0x00, 0x04, 0x0b, 0x08, 0x00, 0x09, 0x00, 0x00, 0x00
        /*0020*/ 	.byte	0x00, 0x00, 0x00, 0x00


//--------------------- .nv.info._Z26k_Particle_coalescent_dataPfS_S_S_S_S_S_S_S_ --------------------------
	.section	.nv.info._Z26k_Particle_coalescent_dataPfS_S_S_S_S_S_S_S_,"",@"SHT_CUDA_INFO"
	.sectionflags	@""
	.align	4


	//----- nvinfo : EIATTR_CUDA_API_VERSION
	.align		4
        /*0000*/ 	.byte	0x04, 0x37
        /*0002*/ 	.short	(.L_13 - .L_12)
.L_12:
        /*0004*/ 	.word	0x00000082


	//----- nvinfo : EIATTR_KPARAM_INFO
	.align		4
.L_13:
        /*0008*/ 	.byte	0x04, 0x17
        /*000a*/ 	.short	(.L_15 - .L_14)
.L_14:
        /*000c*/ 	.word	0x00000000
        /*0010*/ 	.short	0x0008
        /*0012*/ 	.short	0x0040
        /*0014*/ 	.byte	0x00, 0xf5, 0x21, 0x00


	//----- nvinfo : EIATTR_KPARAM_INFO
	.align		4
.L_15:
        /*0018*/ 	.byte	0x04, 0x17
        /*001a*/ 	.short	(.L_17 - .L_16)
.L_16:
        /*001c*/ 	.word	0x00000000
        /*0020*/ 	.short	0x0007
        /*0022*/ 	.short	0x0038
        /*0024*/ 	.byte	0x00, 0xf5, 0x21, 0x00


	//----- nvinfo : EIATTR_KPARAM_INFO
	.align		4
.L_17:
        /*0028*/ 	.byte	0x04, 0x17
        /*002a*/ 	.short	(.L_19 - .L_18)
.L_18:
        /*002c*/ 	.word	0x00000000
        /*0030*/ 	.short	0x0006
        /*0032*/ 	.short	0x0030
        /*0034*/ 	.byte	0x00, 0xf5, 0x21, 0x00


	//----- nvinfo : EIATTR_KPARAM_INFO
	.align		4
.L_19:
        /*0038*/ 	.byte	0x04, 0x17
        /*003a*/ 	.short	(.L_21 - .L_20)
.L_20:
        /*003c*/ 	.word	0x00000000
        /*0040*/ 	.short	0x0005
        /*0042*/ 	.short	0x0028
        /*0044*/ 	.byte	0x00, 0xf5, 0x21, 0x00


	//----- nvinfo : EIATTR_KPARAM_INFO
	.align		4
.L_21:
        /*0048*/ 	.byte	0x04, 0x17
        /*004a*/ 	.short	(.L_23 - .L_22)
.L_22:
        /*004c*/ 	.word	0x00000000
        /*0050*/ 	.short	0x0004
        /*0052*/ 	.short	0x0020
        /*0054*/ 	.byte	0x00, 0xf5, 0x21, 0x00


	//----- nvinfo : EIATTR_KPARAM_INFO
	.align		4
.L_23:
        /*0058*/ 	.byte	0x04, 0x17
        /*005a*/ 	.short	(.L_25 - .L_24)
.L_24:
        /*005c*/ 	.word	0x00000000
        /*0060*/ 	.short	0x0003
        /*0062*/ 	.short	0x0018
        /*0064*/ 	.byte	0x00, 0xf5, 0x21, 0x00


	//----- nvinfo : EIATTR_KPARAM_INFO
	.align		4
.L_25:
        /*0068*/ 	.byte	0x04, 0x17
        /*006a*/ 	.short	(.L_27 - .L_26)
.L_26:
        /*006c*/ 	.word	0x00000000
        /*0070*/ 	.short	0x0002
        /*0072*/ 	.short	0x0010
        /*0074*/ 	.byte	0x00, 0xf5, 0x21, 0x00


	//----- nvinfo : EIATTR_KPARAM_INFO
	.align		4
.L_27:
        /*0078*/ 	.byte	0x04, 0x17
        /*007a*/ 	.short	(.L_29 - .L_28)
.L_28:
        /*007c*/ 	.word	0x00000000
        /*0080*/ 	.short	0x0001
        /*0082*/ 	.short	0x0008
        /*0084*/ 	.byte	0x00, 0xf5, 0x21, 0x00


	//----- nvinfo : EIATTR_KPARAM_INFO
	.align		4
.L_29:
        /*0088*/ 	.byte	0x04, 0x17
        /*008a*/ 	.short	(.L_31 - .L_30)
.L_30:
        /*008c*/ 	.word	0x00000000
        /*0090*/ 	.short	0x0000
        /*0092*/ 	.short	0x0000
        /*0094*/ 	.byte	0x00, 0xf5, 0x21, 0x00


	//----- nvinfo : EIATTR_SPARSE_MMA_MASK
	.align		4
.L_31:
        /*0098*/ 	.byte	0x03, 0x50
        /*009a*/ 	.short	0x0000


	//----- nvinfo : EIATTR_MAXREG_COUNT
	.align		4
        /*009c*/ 	.byte	0x03, 0x1b
        /*009e*/ 	.short	0x00ff


	//----- nvinfo : EIATTR_MERCURY_ISA_VERSION
	.align		4
        /*00a0*/ 	.byte	0x03, 0x5f
        /*00a2*/ 	.short	0x0101


	//----- nvinfo : EIATTR_VRC_CTA_INIT_COUNT
	.align		4
        /*00a4*/ 	.byte	0x02, 0x4a
	.zero		1
	.zero		1


	//----- nvinfo : EIATTR_EXIT_INSTR_OFFSETS
	.align		4
        /*00a8*/ 	.byte	0x04, 0x1c
        /*00aa*/ 	.short	(.L_33 - .L_32)


	//   ....[0]....
.L_32:
        /*00ac*/ 	.word	0x00000060


	//   ....[1]....
        /*00b0*/ 	.word	0x00000210


	//----- nvinfo : EIATTR_CBANK_PARAM_SIZE
	.align		4
.L_33:
        /*00b4*/ 	.byte	0x03, 0x19
        /*00b6*/ 	.short	0x0048


	//----- nvinfo : EIATTR_PARAM_CBANK
	.align		4
        /*00b8*/ 	.byte	0x04, 0x0a
        /*00ba*/ 	.short	(.L_35 - .L_34)
	.align		4
.L_34:
        /*00bc*/ 	.word	index@(.nv.constant0._Z26k_Particle_coalescent_dataPfS_S_S_S_S_S_S_S_)
        /*00c0*/ 	.short	0x0380
        /*00c2*/ 	.short	0x0048


	//----- nvinfo : EIATTR_SW_WAR
	.align		4
.L_35:
        /*00c4*/ 	.byte	0x04, 0x36
        /*00c6*/ 	.short	(.L_37 - .L_36)
.L_36:
        /*00c8*/ 	.word	0x00000008
.L_37:


//--------------------- .nv.info._Z25k_Particle_non_coalescentP11st_particlei --------------------------
	.section	.nv.info._Z25k_Particle_non_coalescentP11st_particlei,"",@"SHT_CUDA_INFO"
	.sectionflags	@""
	.align	4


	//----- nvinfo : EIATTR_CUDA_API_VERSION
	.align		4
        /*0000*/ 	.byte	0x04, 0x37
        /*0002*/ 	.short	(.L_39 - .L_38)
.L_38:
        /*0004*/ 	.word	0x00000082


	//----- nvinfo : EIATTR_KPARAM_INFO
	.align		4
.L_39:
        /*0008*/ 	.byte	0x04, 0x17
        /*000a*/ 	.short	(.L_41 - .L_40)
.L_40:
        /*000c*/ 	.word	0x00000000
        /*0010*/ 	.short	0x0001
        /*0012*/ 	.short	0x0008
        /*0014*/ 	.byte	0x00, 0xf0, 0x11, 0x00


	//----- nvinfo : EIATTR_KPARAM_INFO
	.align		4
.L_41:
        /*0018*/ 	.byte	0x04, 0x17
        /*001a*/ 	.short	(.L_43 - .L_42)
.L_42:
        /*001c*/ 	.word	0x00000000
        /*0020*/ 	.short	0x0000
        /*0022*/ 	.short	0x0000
        /*0024*/ 	.byte	0x00, 0xf5, 0x21, 0x00


	//----- nvinfo : EIATTR_SPARSE_MMA_MASK
	.align		4
.L_43:
        /*0028*/ 	.byte	0x03, 0x50
        /*002a*/ 	.short	0x0000


	//----- nvinfo : EIATTR_MAXREG_COUNT
	.align		4
        /*002c*/ 	.byte	0x03, 0x1b
        /*002e*/ 	.short	0x00ff


	//----- nvinfo : EIATTR_MERCURY_ISA_VERSION
	.align		4
        /*0030*/ 	.byte	0x03, 0x5f
        /*0032*/ 	.short	0x0101


	//----- nvinfo : EIATTR_VRC_CTA_INIT_COUNT
	.align		4
        /*0034*/ 	.byte	0x02, 0x4a
	.zero		1
	.zero		1


	//----- nvinfo : EIATTR_EXIT_INSTR_OFFSETS
	.align		4
        /*0038*/ 	.byte	0x04, 0x1c
        /*003a*/ 	.short	(.L_45 - .L_44)


	//   ....[0]....
.L_44:
        /*003c*/ 	.word	0x00000070


	//   ....[1]....
        /*0040*/ 	.word	0x000001a0


	//----- nvinfo : EIATTR_CBANK_PARAM_SIZE
	.align		4
.L_45:
        /*0044*/ 	.byte	0x03, 0x19
        /*0046*/ 	.short	0x000c


	//----- nvinfo : EIATTR_PARAM_CBANK
	.align		4
        /*0048*/ 	.byte	0x04, 0x0a
        /*004a*/ 	.short	(.L_47 - .L_46)
	.align		4
.L_46:
        /*004c*/ 	.word	index@(.nv.constant0._Z25k_Particle_non_coalescentP11st_particlei)
        /*0050*/ 	.short	0x0380
        /*0052*/ 	.short	0x000c


	//----- nvinfo : EIATTR_SW_WAR
	.align		4
.L_47:
        /*0054*/ 	.byte	0x04, 0x36
        /*0056*/ 	.short	(.L_49 - .L_48)
.L_48:
        /*0058*/ 	.word	0x00000008
.L_49:


//--------------------- .nv.callgraph             --------------------------
	.section	.nv.callgraph,"",@"SHT_CUDA_CALLGRAPH"
	.align	4
	.sectionentsize	8
	.align		4
        /*0000*/ 	.word	0x00000000
	.align		4
        /*0004*/ 	.word	0xffffffff
	.align		4
        /*0008*/ 	.word	0x00000000
	.align		4
        /*000c*/ 	.word	0xfffffffe
	.align		4
        /*0010*/ 	.word	0x00000000
	.align		4
        /*0014*/ 	.word	0xfffffffd
	.align		4
        /*0018*/ 	.word	0x00000000
	.align		4
        /*001c*/ 	.word	0xfffffffc


//--------------------- .text._Z26k_Particle_coalescent_dataPfS_S_S_S_S_S_S_S_ --------------------------
	.section	.text._Z26k_Particle_coalescent_dataPfS_S_S_S_S_S_S_S_,"ax",@progbits
	.align	128
        .global         _Z26k_Particle_coalescent_dataPfS_S_S_S_S_S_S_S_
        .type           _Z26k_Particle_coalescent_dataPfS_S_S_S_S_S_S_S_,@function
        .size           _Z26k_Particle_coalescent_dataPfS_S_S_S_S_S_S_S_,(.L_x_2 - _Z26k_Particle_coalescent_dataPfS_S_S_S_S_S_S_S_)
        .other          _Z26k_Particle_coalescent_dataPfS_S_S_S_S_S_S_S_,@"STO_CUDA_ENTRY STV_DEFAULT"
_Z26k_Particle_coalescent_dataPfS_S_S_S_S_S_S_S_:
.text._Z26k_Particle_coalescent_dataPfS_S_S_S_S_S_S_S_:
[----:B------:R-:W-:Y:S01]  /*0000*/  LDC R1, c[0x0][0x37c] ;  /* 0x0000df00ff017b82 */ /* 0x000fe20000000800 */
[----:B------:R-:W0:Y:S01]  /*0010*/  S2R R13, SR_CTAID.X ;  /* 0x00000000000d7919 */ /* 0x000e220000002500 */
[----:B------:R-:W0:Y:S01]  /*0020*/  LDCU UR4, c[0x0][0x360] ;  /* 0x00006c00ff0477ac */ /* 0x000e220008000800 */
[----:B------:R-:W0:Y:S02]  /*0030*/  S2R R0, SR_TID.X ;  /* 0x0000000000007919 */ /* 0x000e240000002100 */
[----:B0-----:R-:W-:-:S05]  /*0040*/  IMAD R13, R13, UR4, R0 ;  /* 0x000000040d0d7c24 */ /* 0x001fca000f8e0200 */
[----:B------:R-:W-:-:S13]  /*0050*/  ISETP.GT.AND P0, PT, R13, 0x9, PT ;  /* 0x000000090d00780c */ /* 0x000fda0003f04270 */
[----:B------:R-:W-:Y:S05]  /*0060*/  @P0 EXIT ;  /* 0x000000000000094d */ /* 0x000fea0003800000 */
[----:B------:R-:W0:Y:S01]  /*0070*/  LDC.64 R6, c[0x0][0x380] ;  /* 0x0000e000ff067b82 */ /* 0x000e220000000a00 */
[----:B------:R-:W1:Y:S07]  /*0080*/  LDCU.64 UR4, c[0x0][0x358] ;  /* 0x00006b00ff0477ac */ /* 0x000e6e0008000a00 */
[----:B------:R-:W2:Y:S08]  /*0090*/  LDC.64 R2, c[0x0][0x398] ;  /* 0x0000e600ff027b82 */ /* 0x000eb00000000a00 */
[----:B------:R-:W3:Y:S01]  /*00a0*/  LDC.64 R4, c[0x0][0x3b0] ;  /* 0x0000ec00ff047b82 */ /* 0x000ee20000000a00 */
[----:B0-----:R-:W-:-:S07]  /*00b0*/  IMAD.WIDE R6, R13, 0x4, R6 ;  /* 0x000000040d067825 */ /* 0x001fce00078e0206 */
[----:B------:R-:W0:Y:S01]  /*00c0*/  LDC.64 R8, c[0x0][0x388] ;  /* 0x0000e200ff087b82 */ /* 0x000e220000000a00 */
[----:B-1----:R-:W4:Y:S01]  /*00d0*/  LDG.E R0, desc[UR4][R6.64] ;  /* 0x0000000406007981 */ /* 0x002f22000c1e1900 */
[----:B--2---:R-:W-:-:S05]  /*00e0*/  IMAD.WIDE R2, R13, 0x4, R2 ;  /* 0x000000040d027825 */ /* 0x004fca00078e0202 */
[----:B------:R-:W4:Y:S01]  /*00f0*/  LDG.E R11, desc[UR4][R2.64] ;  /* 0x00000004020b7981 */ /* 0x000f22000c1e1900 */
[----:B---3--:R-:W-:-:S05]  /*0100*/  IMAD.WIDE R4, R13, 0x4, R4 ;  /* 0x000000040d047825 */ /* 0x008fca00078e0204 */
[----:B------:R-:W4:Y:S01]  /*0110*/  LDG.E R10, desc[UR4][R4.64] ;  /* 0x00000004040a7981 */ /* 0x000f22000c1e1900 */
[----:B0-----:R-:W-:-:S04]  /*0120*/  IMAD.WIDE R8, R13, 0x4, R8 ;  /* 0x000000040d087825 */ /* 0x001fc800078e0208 */
[----:B----4-:R-:W-:Y:S02]  /*0130*/  FFMA R15, R11, R10, R0 ;  /* 0x0000000a0b0f7223 */ /* 0x010fe40000000000 */
[----:B------:R-:W0:Y:S03]  /*0140*/  LDC.64 R10, c[0x0][0x390] ;  /* 0x0000e400ff0a7b82 */ /* 0x000e260000000a00 */
[----:B------:R-:W-:Y:S04]  /*0150*/  STG.E desc[UR4][R6.64], R15 ;  /* 0x0000000f06007986 */ /* 0x000fe8000c101904 */
[----:B------:R-:W2:Y:S04]  /*0160*/  LDG.E R17, desc[UR4][R2.64] ;  /* 0x0000000402117981 */ /* 0x000ea8000c1e1900 */
[----:B------:R-:W2:Y:S04]  /*0170*/  LDG.E R12, desc[UR4][R4.64] ;  /* 0x00000004040c7981 */ /* 0x000ea8000c1e1900 */
[----:B------:R-:W2:Y:S01]  /*0180*/  LDG.E R0, desc[UR4][R8.64] ;  /* 0x0000000408007981 */ /* 0x000ea2000c1e1900 */
[----:B0-----:R-:W-:-:S04]  /*0190*/  IMAD.WIDE R10, R13, 0x4, R10 ;  /* 0x000000040d0a7825 */ /* 0x001fc800078e020a */
[----:B--2---:R-:W-:-:S05]  /*01a0*/  FFMA R17, R17, R12, R0 ;  /* 0x0000000c11117223 */ /* 0x004fca0000000000 */
[----:B------:R-:W-:Y:S04]  /*01b0*/  STG.E desc[UR4][R8.64], R17 ;  /* 0x0000001108007986 */ /* 0x000fe8000c101904 */
[----:B------:R-:W2:Y:S04]  /*01c0*/  LDG.E R13, desc[UR4][R2.64] ;  /* 0x00000004020d7981 */ /* 0x000ea8000c1e1900 */
[----:B------:R-:W2:Y:S04]  /*01d0*/  LDG.E R12, desc[UR4][R4.64] ;  /* 0x00000004040c7981 */ /* 0x000ea8000c1e1900 */
[----:B------:R-:W2:Y:S02]  /*01e0*/  LDG.E R0, desc[UR4][R10.64] ;  /* 0x000000040a007981 */ /* 0x000ea4000c1e1900 */
[----:B--2---:R-:W-:-:S05]  /*01f0*/  FFMA R13, R13, R12, R0 ;  /* 0x0000000c0d0d7223 */ /* 0x004fca0000000000 */
[----:B------:R-:W-:Y:S01]  /*0200*/  STG.E desc[UR4][R10.64], R13 ;  /* 0x0000000d0a007986 */ /* 0x000fe2000c101904 */
[----:B------:R-:W-:Y:S05]  /*0210*/  EXIT ;  /* 0x000000000000794d */ /* 0x000fea0003800000 */
.L_x_0:
[----:B------:R-:W-:-:S00]  /*0220*/  BRA `(.L_x_0) ;  /* 0xfffffffc00fc7947 */ /* 0x000fc0000383ffff */
[----:B------:R-:W-:-:S00]  /*0230*/  NOP ;  /* 0x0000000000007918 */ /* 0x000fc00000000000 */
        /* <DEDUP_REMOVED lines=12> */
.L_x_2:


//--------------------- .text._Z25k_Particle_non_coalescentP11st_particlei --------------------------
	.section	.text._Z25k_Particle_non_coalescentP11st_particlei,"ax",@progbits
	.align	128
        .global         _Z25k_Particle_non_coalescentP11st_particlei
        .type           _Z25k_Particle_non_coalescentP11st_particlei,@function
        .size           _Z25k_Particle_non_coalescentP11st_particlei,(.L_x_3 - _Z25k_Particle_non_coalescentP11st_particlei)
        .other          _Z25k_Particle_non_coalescentP11st_particlei,@"STO_CUDA_ENTRY STV_DEFAULT"
_Z25k_Particle_non_coalescentP11st_particlei:
.text._Z25k_Particle_non_coalescentP11st_particlei:
[----:B------:R-:W-:Y:S01]  /*0000*/  LDC R1, c[0x0][0x37c] ;  /* 0x0000df00ff017b82 */ /* 0x000fe20000000800 */
[----:B------:R-:W0:Y:S01]  /*0010*/  S2R R5, SR_CTAID.X ;  /* 0x0000000000057919 */ /* 0x000e220000002500 */
[----:B------:R-:W0:Y:S01]  /*0020*/  LDCU UR4, c[0x0][0x360] ;  /* 0x00006c00ff0477ac */ /* 0x000e220008000800 */
[----:B------:R-:W0:Y:S01]  /*0030*/  S2R R0, SR_TID.X ;  /* 0x0000000000007919 */ /* 0x000e220000002100 */
[----:B------:R-:W1:Y:S01]  /*0040*/  LDCU UR5, c[0x0][0x388] ;  /* 0x00007100ff0577ac */ /* 0x000e620008000800 */
[----:B0-----:R-:W-:-:S05]  /*0050*/  IMAD R5, R5, UR4, R0 ;  /* 0x0000000405057c24 */ /* 0x001fca000f8e0200 */
[----:B-1----:R-:W-:-:S13]  /*0060*/  ISETP.GE.AND P0, PT, R5, UR5, PT ;  /* 0x0000000505007c0c */ /* 0x002fda000bf06270 */
[----:B------:R-:W-:Y:S05]  /*0070*/  @P0 EXIT ;  /* 0x000000000000094d */ /* 0x000fea0003800000 */
[----:B------:R-:W0:Y:S01]  /*0080*/  LDC.64 R2, c[0x0][0x380] ;  /* 0x0000e000ff027b82 */ /* 0x000e220000000a00 */
[----:B------:R-:W1:Y:S01]  /*0090*/  LDCU.64 UR4, c[0x0][0x358] ;  /* 0x00006b00ff0477ac */ /* 0x000e620008000a00 */
[----:B0-----:R-:W-:-:S05]  /*00a0*/  IMAD.WIDE R2, R5, 0x24, R2 ;  /* 0x0000002405027825 */ /* 0x001fca00078e0202 */
[----:B-1----:R-:W2:Y:S04]  /*00b0*/  LDG.E R0, desc[UR4][R2.64] ;  /* 0x0000000402007981 */ /* 0x002ea8000c1e1900 */
[----:B------:R-:W2:Y:S04]  /*00c0*/  LDG.E R5, desc[UR4][R2.64+0xc] ;  /* 0x00000c0402057981 */ /* 0x000ea8000c1e1900 */
[----:B------:R-:W2:Y:S04]  /*00d0*/  LDG.E R4, desc[UR4][R2.64+0x18] ;  /* 0x0000180402047981 */ /* 0x000ea8000c1e1900 */
[----:B------:R-:W3:Y:S04]  /*00e0*/  LDG.E R6, desc[UR4][R2.64+0x4] ;  /* 0x0000040402067981 */ /* 0x000ee8000c1e1900 */
[----:B------:R-:W3:Y:S04]  /*00f0*/  LDG.E R7, desc[UR4][R2.64+0x10] ;  /* 0x0000100402077981 */ /* 0x000ee8000c1e1900 */
[----:B------:R-:W3:Y:S04]  /*0100*/  LDG.E R8, desc[UR4][R2.64+0x1c] ;  /* 0x00001c0402087981 */ /* 0x000ee8000c1e1900 */
[----:B------:R-:W4:Y:S04]  /*0110*/  LDG.E R9, desc[UR4][R2.64+0x8] ;  /* 0x0000080402097981 */ /* 0x000f28000c1e1900 */
[----:B------:R-:W4:Y:S04]  /*0120*/  LDG.E R10, desc[UR4][R2.64+0x14] ;  /* 0x00001404020a7981 */ /* 0x000f28000c1e1900 */
[----:B------:R-:W4:Y:S01]  /*0130*/  LDG.E R11, desc[UR4][R2.64+0x20] ;  /* 0x00002004020b7981 */ /* 0x000f22000c1e1900 */
[----:B--2---:R-:W-:-:S05]  /*0140*/  FFMA R5, R5, R4, R0 ;  /* 0x0000000405057223 */ /* 0x004fca0000000000 */
[----:B------:R-:W-:Y:S01]  /*0150*/  STG.E desc[UR4][R2.64], R5 ;  /* 0x0000000502007986 */ /* 0x000fe2000c101904 */
[----:B---3--:R-:W-:-:S05]  /*0160*/  FFMA R7, R7, R8, R6 ;  /* 0x0000000807077223 */ /* 0x008fca0000000006 */
[----:B------:R-:W-:Y:S01]  /*0170*/  STG.E desc[UR4][R2.64+0x4], R7 ;  /* 0x0000040702007986 */ /* 0x000fe2000c101904 */
[----:B----4-:R-:W-:-:S05]  /*0180*/  FFMA R9, R10, R11, R9 ;  /* 0x0000000b0a097223 */ /* 0x010fca0000000009 */
[----:B------:R-:W-:Y:S01]  /*0190*/  STG.E desc[UR4][R2.64+0x8], R9 ;  /* 0x0000080902007986 */ /* 0x000fe2000c101904 */
[----:B------:R-:W-:Y:S05]  /*01a0*/  EXIT ;  /* 0x000000000000794d */ /* 0x000fea0003800000 */
.L_x_1:
        /* <DEDUP_REMOVED lines=13> */
.L_x_3:


//--------------------- .nv.shared.reserved.0     --------------------------
	.section	.nv.shared.reserved.0,"aw",@nobits
	.weak		__nv_reservedSMEM_offset_0_alias
	.size		__nv_reservedSMEM_offset_0_alias, 0, 64
	.other		__nv_reservedSMEM_offset_0_alias,@"STO_CUDA_RESERVED_SHARED STV_DEFAULT"
__nv_reservedSMEM_offset_0_alias:
	.zero		0
	.zero		64


//--------------------- .nv.constant0._Z26k_Particle_coalescent_dataPfS_S_S_S_S_S_S_S_ --------------------------
	.section	.nv.constant0._Z26k_Particle_coalescent_dataPfS_S_S_S_S_S_S_S_,"a",@progbits
	.sectionflags	@""
	.align	4
.nv.constant0._Z26k_Particle_coalescent_dataPfS_S_S_S_S_S_S_S_:
	.zero		968


//--------------------- .nv.constant0._Z25k_Particle_non_coalescentP11st_particlei --------------------------
	.section	.nv.constant0._Z25k_Particle_non_coalescentP11st_particlei,"a",@progbits
	.sectionflags	@""
	.align	4
.nv.constant0._Z25k_Particle_non_coalescentP11st_particlei:
	.zero		908


//--------------------- SYMBOLS --------------------------

	.type		.nv.reservedSmem.offset0,@object
	.size		.nv.reservedSmem.offset0,0x4
